	.headerflags	@"EF_CUDA_TEXMODE_UNIFIED EF_CUDA_64BIT_ADDRESS EF_CUDA_ACCELERATORS EF_CUDA_SM90 EF_CUDA_VIRTUAL_SM(EF_CUDA_SM90)"
	.elftype	@"ET_EXEC"


//--------------------- .nv.info                  --------------------------
	.section	.nv.info,"",@"SHT_CUDA_INFO"
	.align	4


	//----- nvinfo : EIATTR_REGCOUNT
	.align		4
        /*0000*/ 	.byte	0x04, 0x2f
        /*0002*/ 	.short	(.L_3 - .L_2)
	.align		4
.L_2:
        /*0004*/ 	.word	index@(triton_poi_fused__native_batch_norm_legit_no_training_add_convolution_relu_10)
        /*0008*/ 	.word	0x00000020


	//----- nvinfo : EIATTR_MIN_STACK_SIZE
	.align		4
.L_3:
        /*000c*/ 	.byte	0x04, 0x12
        /*000e*/ 	.short	(.L_5 - .L_4)
	.align		4
.L_4:
        /*0010*/ 	.word	index@(triton_poi_fused__native_batch_norm_legit_no_training_add_convolution_relu_10)
        /*0014*/ 	.word	0x00000000


	//----- nvinfo : EIATTR_FRAME_SIZE
	.align		4
.L_5:
        /*0018*/ 	.byte	0x04, 0x11
        /*001a*/ 	.short	(.L_7 - .L_6)
	.align		4
.L_6:
        /*001c*/ 	.word	index@(triton_poi_fused__native_batch_norm_legit_no_training_add_convolution_relu_10)
        /*0020*/ 	.word	0x00000000


	//----- nvinfo : EIATTR_MIN_STACK_SIZE
	.align		4
.L_7:
        /*0024*/ 	.byte	0x04, 0x12
        /*0026*/ 	.short	(.L_9 - .L_8)
	.align		4
.L_8:
        /*0028*/ 	.word	index@(triton_poi_fused__native_batch_norm_legit_no_training_add_convolution_relu_10)
        /*002c*/ 	.word	0x00000000
.L_9:


//--------------------- .nv.info.triton_poi_fused__native_batch_norm_legit_no_training_add_convolution_relu_10 --------------------------
	.section	.nv.info.triton_poi_fused__native_batch_norm_legit_no_training_add_convolution_relu_10,"",@"SHT_CUDA_INFO"
	.sectionflags	@""
	.align	4


	//----- nvinfo : EIATTR_CUDA_API_VERSION
	.align		4
        /*0000*/ 	.byte	0x04, 0x37
        /*0002*/ 	.short	(.L_11 - .L_10)
.L_10:
        /*0004*/ 	.word	0x0000007c


	//----- nvinfo : EIATTR_KPARAM_INFO
	.align		4
.L_11:
        /*0008*/ 	.byte	0x04, 0x17
        /*000a*/ 	.short	(.L_13 - .L_12)
.L_12:
        /*000c*/ 	.word	0x00000000
        /*0010*/ 	.short	0x000d
        /*0012*/ 	.short	0x0068
        /*0014*/ 	.byte	0x00, 0xf0, 0x11, 0x00


	//----- nvinfo : EIATTR_KPARAM_INFO
	.align		4
.L_13:
        /*0018*/ 	.byte	0x04, 0x17
        /*001a*/ 	.short	(.L_15 - .L_14)
.L_14:
        /*001c*/ 	.word	0x00000000
        /*0020*/ 	.short	0x000c
        /*0022*/ 	.short	0x0060
        /*0024*/ 	.byte	0x00, 0xf4, 0x21, 0x00


	//----- nvinfo : EIATTR_KPARAM_INFO
	.align		4
.L_15:
        /*0028*/ 	.byte	0x04, 0x17
        /*002a*/ 	.short	(.L_17 - .L_16)
.L_16:
        /*002c*/ 	.word	0x00000000
        /*0030*/ 	.short	0x000b
        /*0032*/ 	.short	0x0058
        /*0034*/ 	.byte	0x00, 0xf4, 0x21, 0x00


	//----- nvinfo : EIATTR_KPARAM_INFO
	.align		4
.L_17:
        /*0038*/ 	.byte	0x04, 0x17
        /*003a*/ 	.short	(.L_19 - .L_18)
.L_18:
        /*003c*/ 	.word	0x00000000
        /*0040*/ 	.short	0x000a
        /*0042*/ 	.short	0x0050
        /*0044*/ 	.byte	0x00, 0xf4, 0x21, 0x00


	//----- nvinfo : EIATTR_KPARAM_INFO
	.align		4
.L_19:
        /*0048*/ 	.byte	0x04, 0x17
        /*004a*/ 	.short	(.L_21 - .L_20)
.L_20:
        /*004c*/ 	.word	0x00000000
        /*0050*/ 	.short	0x0009
        /*0052*/ 	.short	0x0048
        /*0054*/ 	.byte	0x00, 0xf4, 0x21, 0x00


	//----- nvinfo : EIATTR_KPARAM_INFO
	.align		4
.L_21:
        /*0058*/ 	.byte	0x04, 0x17
        /*005a*/ 	.short	(.L_23 - .L_22)
.L_22:
        /*005c*/ 	.word	0x00000000
        /*0060*/ 	.short	0x0008
        /*0062*/ 	.short	0x0040
        /*0064*/ 	.byte	0x00, 0xf4, 0x21, 0x00


	//----- nvinfo : EIATTR_KPARAM_INFO
	.align		4
.L_23:
        /*0068*/ 	.byte	0x04, 0x17
        /*006a*/ 	.short	(.L_25 - .L_24)
.L_24:
        /*006c*/ 	.word	0x00000000
        /*0070*/ 	.short	0x0007
        /*0072*/ 	.short	0x0038
        /*0074*/ 	.byte	0x00, 0xf4, 0x21, 0x00


	//----- nvinfo : EIATTR_KPARAM_INFO
	.align		4
.L_25:
        /*0078*/ 	.byte	0x04, 0x17
        /*007a*/ 	.short	(.L_27 - .L_26)
.L_26:
        /*007c*/ 	.word	0x00000000
        /*0080*/ 	.short	0x0006
        /*0082*/ 	.short	0x0030
        /*0084*/ 	.byte	0x00, 0xf4, 0x21, 0x00


	//----- nvinfo : EIATTR_KPARAM_INFO
	.align		4
.L_27:
        /*0088*/ 	.byte	0x04, 0x17
        /*008a*/ 	.short	(.L_29 - .L_28)
.L_28:
        /*008c*/ 	.word	0x00000000
        /*0090*/ 	.short	0x0005
        /*0092*/ 	.short	0x0028
        /*0094*/ 	.byte	0x00, 0xf4, 0x21, 0x00


	//----- nvinfo : EIATTR_KPARAM_INFO
	.align		4
.L_29:
        /*0098*/ 	.byte	0x04, 0x17
        /*009a*/ 	.short	(.L_31 - .L_30)
.L_30:
        /*009c*/ 	.word	0x00000000
        /*00a0*/ 	.short	0x0004
        /*00a2*/ 	.short	0x0020
        /*00a4*/ 	.byte	0x00, 0xf4, 0x21, 0x00


	//----- nvinfo : EIATTR_KPARAM_INFO
	.align		4
.L_31:
        /*00a8*/ 	.byte	0x04, 0x17
        /*00aa*/ 	.short	(.L_33 - .L_32)
.L_32:
        /*00ac*/ 	.word	0x00000000
        /*00b0*/ 	.short	0x0003
        /*00b2*/ 	.short	0x0018
        /*00b4*/ 	.byte	0x00, 0xf4, 0x21, 0x00


	//----- nvinfo : EIATTR_KPARAM_INFO
	.align		4
.L_33:
        /*00b8*/ 	.byte	0x04, 0x17
        /*00ba*/ 	.short	(.L_35 - .L_34)
.L_34:
        /*00bc*/ 	.word	0x00000000
        /*00c0*/ 	.short	0x0002
        /*00c2*/ 	.short	0x0010
        /*00c4*/ 	.byte	0x00, 0xf4, 0x21, 0x00


	//----- nvinfo : EIATTR_KPARAM_INFO
	.align		4
.L_35:
        /*00c8*/ 	.byte	0x04, 0x17
        /*00ca*/ 	.short	(.L_37 - .L_36)
.L_36:
        /*00cc*/ 	.word	0x00000000
        /*00d0*/ 	.short	0x0001
        /*00d2*/ 	.short	0x0008
        /*00d4*/ 	.byte	0x00, 0xf4, 0x21, 0x00


	//----- nvinfo : EIATTR_KPARAM_INFO
	.align		4
.L_37:
        /*00d8*/ 	.byte	0x04, 0x17
        /*00da*/ 	.short	(.L_39 - .L_38)
.L_38:
        /*00dc*/ 	.word	0x00000000
        /*00e0*/ 	.short	0x0000
        /*00e2*/ 	.short	0x0000
        /*00e4*/ 	.byte	0x00, 0xf4, 0x21, 0x00


	//----- nvinfo : EIATTR_SPARSE_MMA_MASK
	.align		4
.L_39:
        /*00e8*/ 	.byte	0x03, 0x50
        /*00ea*/ 	.short	0x0000


	//----- nvinfo : EIATTR_MAXREG_COUNT
	.align		4
        /*00ec*/ 	.byte	0x03, 0x1b
        /*00ee*/ 	.short	0x00ff


	//----- nvinfo : EIATTR_EXIT_INSTR_OFFSETS
	.align		4
        /*00f0*/ 	.byte	0x04, 0x1c
        /*00f2*/ 	.short	(.L_41 - .L_40)


	//   ....[0]....
.L_40:
        /*00f4*/ 	.word	0x00000770


	//----- nvinfo : EIATTR_REQNTID
	.align		4
.L_41:
        /*00f8*/ 	.byte	0x04, 0x10
        /*00fa*/ 	.short	(.L_43 - .L_42)
.L_42:
        /*00fc*/ 	.word	0x00000100
        /*0100*/ 	.word	0x00000001
        /*0104*/ 	.word	0x00000001


	//----- nvinfo : EIATTR_CBANK_PARAM_SIZE
	.align		4
.L_43:
        /*0108*/ 	.byte	0x03, 0x19
        /*010a*/ 	.short	0x006c


	//----- nvinfo : EIATTR_PARAM_CBANK
	.align		4
        /*010c*/ 	.byte	0x04, 0x0a
        /*010e*/ 	.short	(.L_45 - .L_44)
	.align		4
.L_44:
        /*0110*/ 	.word	index@(.nv.constant0.triton_poi_fused__native_batch_norm_legit_no_training_add_convolution_relu_10)
        /*0114*/ 	.short	0x0210
        /*0116*/ 	.short	0x006c


	//----- nvinfo : EIATTR_SW_WAR
	.align		4
.L_45:
        /*0118*/ 	.byte	0x04, 0x36
        /*011a*/ 	.short	(.L_47 - .L_46)
.L_46:
        /*011c*/ 	.word	0x00000008
.L_47:


//--------------------- .nv.callgraph             --------------------------
	.section	.nv.callgraph,"",@"SHT_CUDA_CALLGRAPH"
	.align	4
	.sectionentsize	8
	.align		4
        /*0000*/ 	.word	0x00000000
	.align		4
        /*0004*/ 	.word	0xffffffff
	.align		4
        /*0008*/ 	.word	0x00000000
	.align		4
        /*000c*/ 	.word	0xfffffffe
	.align		4
        /*0010*/ 	.word	0x00000000
	.align		4
        /*0014*/ 	.word	0xfffffffd
	.align		4
        /*0018*/ 	.word	0x00000000
	.align		4
        /*001c*/ 	.word	0xfffffffc


//--------------------- .nv.constant4             --------------------------
	.section	.nv.constant4,"a",@progbits
	.align	8
	.align		8
.nv.constant4:
        /*0000*/ 	.dword	_$_str
	.align		8
        /*0008*/ 	.dword	_$_str_$_2


//--------------------- .text.triton_poi_fused__native_batch_norm_legit_no_training_add_convolution_relu_10 --------------------------
	.section	.text.triton_poi_fused__native_batch_norm_legit_no_training_add_convolution_relu_10,"ax",@progbits
	.align	128
        .global         triton_poi_fused__native_batch_norm_legit_no_training_add_convolution_relu_10
        .type           triton_poi_fused__native_batch_norm_legit_no_training_add_convolution_relu_10,@function
        .size           triton_poi_fused__native_batch_norm_legit_no_training_add_convolution_relu_10,(.L_x_1 - triton_poi_fused__native_batch_norm_legit_no_training_add_convolution_relu_10)
        .other          triton_poi_fused__native_batch_norm_legit_no_training_add_convolution_relu_10,@"STO_CUDA_ENTRY STV_DEFAULT"
triton_poi_fused__native_batch_norm_legit_no_training_add_convolution_relu_10:
.text.triton_poi_fused__native_batch_norm_legit_no_training_add_convolution_relu_10:
[----:B------:R-:W-:Y:S01]  /*0000*/  LDC R1, c[0x0][0x28] ;  /* 0x00000a00ff017b82 */ /* 0x000fe20000000800 */
[----:B------:R-:W1:Y:S07]  /*0010*/  S2R R0, SR_TID.X ;  /* 0x0000000000007919 */ /* 0x000e6e0000002100 */
[----:B------:R-:W2:Y:S01]  /*0020*/  LDC.64 R6, c[0x0][0x240] ;  /* 0x00009000ff067b82 */ /* 0x000ea20000000a00 */
[----:B------:R-:W-:Y:S01]  /*0030*/  ULDC.64 UR4, c[0x0][0x208] ;  /* 0x0000820000047ab9 */ /* 0x000fe20000000a00 */
[----:B------:R-:W3:Y:S06]  /*0040*/  S2R R3, SR_CTAID.X ;  /* 0x0000000000037919 */ /* 0x000eec0000002500 */
[----:B------:R-:W4:Y:S08]  /*0050*/  LDC.64 R10, c[0x0][0x230] ;  /* 0x00008c00ff0a7b82 */ /* 0x000f300000000a00 */
[----:B------:R-:W5:Y:S08]  /*0060*/  LDC.64 R12, c[0x0][0x218] ;  /* 0x00008600ff0c7b82 */ /* 0x000f700000000a00 */
[----:B------:R-:W4:Y:S01]  /*0070*/  LDC.64 R14, c[0x0][0x228] ;  /* 0x00008a00ff0e7b82 */ /* 0x000f220000000a00 */
[----:B-1----:R-:W-:-:S07]  /*0080*/  SHF.L.U32 R0, R0, 0x1, RZ ;  /* 0x0000000100007819 */ /* 0x002fce00000006ff */
[----:B------:R-:W1:Y:S01]  /*0090*/  LDC.64 R8, c[0x0][0x210] ;  /* 0x00008400ff087b82 */ /* 0x000e620000000a00 */
[----:B------:R-:W-:-:S04]  /*00a0*/  LOP3.LUT R0, R0, 0x1fe, RZ, 0xc0, !PT ;  /* 0x000001fe00007812 */ /* 0x000fc800078ec0ff */
[----:B---3--:R-:W-:-:S03]  /*00b0*/  LEA R0, R3, R0, 0x9 ;  /* 0x0000000003007211 */ /* 0x008fc600078e48ff */
[----:B------:R-:W3:Y:S02]  /*00c0*/  LDC.64 R28, c[0x0][0x268] ;  /* 0x00009a00ff1c7b82 */ /* 0x000ee40000000a00 */
[----:B------:R-:W-:-:S06]  /*00d0*/  IMAD.HI R4, R0, 0x2aaaaaab, RZ ;  /* 0x2aaaaaab00047827 */ /* 0x000fcc00078e02ff */
[----:B------:R-:W1:Y:S01]  /*00e0*/  LDC.64 R2, c[0x0][0x260] ;  /* 0x00009800ff027b82 */ /* 0x000e620000000a00 */
[----:B------:R-:W-:-:S04]  /*00f0*/  SHF.R.U32.HI R5, RZ, 0x1f, R4 ;  /* 0x0000001fff057819 */ /* 0x000fc80000011604 */
[----:B------:R-:W-:-:S05]  /*0100*/  LEA.HI R5, R4, R5, RZ, 0x1c ;  /* 0x0000000504057211 */ /* 0x000fca00078fe0ff */
[----:B------:R-:W-:Y:S02]  /*0110*/  IMAD R26, R5, -0x60, R0 ;  /* 0xffffffa0051a7824 */ /* 0x000fe400078e0200 */
[----:B------:R-:W3:Y:S02]  /*0120*/  LDC.64 R4, c[0x0][0x258] ;  /* 0x00009600ff047b82 */ /* 0x000ee40000000a00 */
[----:B--2---:R-:W-:-:S06]  /*0130*/  IMAD.WIDE R6, R26, 0x4, R6 ;  /* 0x000000041a067825 */ /* 0x004fcc00078e0206 */
[----:B------:R-:W2:Y:S01]  /*0140*/  LDG.E.EL.64 R6, desc[UR4][R6.64] ;  /* 0x0000000406067981 */ /* 0x000ea2000c2e1b00 */
[----:B01----:R-:W-:-:S06]  /*0150*/  IMAD.WIDE R2, R26, 0x4, R2 ;  /* 0x000000041a027825 */ /* 0x003fcc00078e0202 */
[----:B------:R-:W2:Y:S01]  /*0160*/  LDG.E.EL.64 R2, desc[UR4][R2.64] ;  /* 0x0000000402027981 */ /* 0x000ea2000c2e1b00 */
[----:B----4-:R-:W-:-:S04]  /*0170*/  IMAD.WIDE R10, R26, 0x4, R10 ;  /* 0x000000041a0a7825 */ /* 0x010fc800078e020a */
[----:B-----5:R-:W-:Y:S02]  /*0180*/  IMAD.WIDE R12, R0, 0x4, R12 ;  /* 0x00000004000c7825 */ /* 0x020fe400078e020c */
[----:B------:R-:W4:Y:S02]  /*0190*/  LDG.E.EL.64 R10, desc[UR4][R10.64] ;  /* 0x000000040a0a7981 */ /* 0x000f24000c2e1b00 */
[----:B------:R-:W-:Y:S02]  /*01a0*/  IMAD.WIDE R14, R26, 0x4, R14 ;  /* 0x000000041a0e7825 */ /* 0x000fe400078e020e */
[----:B------:R-:W4:Y:S02]  /*01b0*/  LDG.E.64 R16, desc[UR4][R12.64] ;  /* 0x000000040c107981 */ /* 0x000f24000c1e1b00 */
[----:B------:R-:W-:Y:S02]  /*01c0*/  IMAD.WIDE R8, R0, 0x4, R8 ;  /* 0x0000000400087825 */ /* 0x000fe400078e0208 */
[----:B------:R-:W5:Y:S02]  /*01d0*/  LDG.E.EL.64 R14, desc[UR4][R14.64] ;  /* 0x000000040e0e7981 */ /* 0x000f64000c2e1b00 */
[----:B---3--:R-:W-:-:S02]  /*01e0*/  IMAD.WIDE R4, R26, 0x4, R4 ;  /* 0x000000041a047825 */ /* 0x008fc400078e0204 */
[----:B------:R-:W5:Y:S04]  /*01f0*/  LDG.E.64 R20, desc[UR4][R8.64] ;  /* 0x0000000408147981 */ /* 0x000f68000c1e1b00 */
[----:B------:R-:W3:Y:S01]  /*0200*/  LDG.E.EL.64 R4, desc[UR4][R4.64] ;  /* 0x0000000404047981 */ /* 0x000ee2000c2e1b00 */
[----:B--2---:R-:W-:-:S04]  /*0210*/  FADD R6, R6, 9.9999997473787516356e-06 ;  /* 0x3727c5ac06067421 */ /* 0x004fc80000000000 */
[----:B------:R-:W0:Y:S01]  /*0220*/  MUFU.SQRT R18, R6 ;  /* 0x0000000600127308 */ /* 0x000e220000002000 */
[----:B------:R-:W-:-:S07]  /*0230*/  FADD R2, R2, 9.9999997473787516356e-06 ;  /* 0x3727c5ac02027421 */ /* 0x000fce0000000000 */
[----:B------:R-:W1:Y:S01]  /*0240*/  MUFU.SQRT R24, R2 ;  /* 0x0000000200187308 */ /* 0x000e620000002000 */
[----:B------:R-:W-:Y:S01]  /*0250*/  FADD R19, R3, 9.9999997473787516356e-06 ;  /* 0x3727c5ac03137421 */ /* 0x000fe20000000000 */
[----:B0-----:R-:W-:-:S06]  /*0260*/  FSETP.GT.AND P0, PT, R18, 8.50705917302346158658e+37, PT ;  /* 0x7e8000001200780b */ /* 0x001fcc0003f04000 */
[----:B------:R-:W0:Y:S01]  /*0270*/  MUFU.SQRT R25, R19 ;  /* 0x0000001300197308 */ /* 0x000e220000002000 */
[----:B------:R-:W-:Y:S02]  /*0280*/  FSETP.GEU.AND P3, PT, R18, 1.175494350822287508e-38, PT ;  /* 0x008000001200780b */ /* 0x000fe40003f6e000 */
[C---:B-1----:R-:W-:Y:S02]  /*0290*/  FSETP.GT.AND P1, PT, R24.reuse, 8.50705917302346158658e+37, PT ;  /* 0x7e8000001800780b */ /* 0x042fe40003f24000 */
[----:B------:R-:W-:Y:S02]  /*02a0*/  FSETP.GEU.AND P4, PT, R24, 1.175494350822287508e-38, PT ;  /* 0x008000001800780b */ /* 0x000fe40003f8e000 */
[----:B------:R-:W-:Y:S01]  /*02b0*/  @P0 FMUL R18, R18, 0.25 ;  /* 0x3e80000012120820 */ /* 0x000fe20000400000 */
[----:B------:R-:W-:-:S06]  /*02c0*/  HFMA2.MMA R2, -RZ, RZ, 1.625, 0 ;  /* 0x3e800000ff027435 */ /* 0x000fcc00000001ff */
[----:B------:R-:W-:Y:S01]  /*02d0*/  @!P3 FMUL R18, R18, 16777216 ;  /* 0x4b8000001212b820 */ /* 0x000fe20000400000 */
[C---:B0-----:R-:W-:Y:S02]  /*02e0*/  FSETP.GT.AND P2, PT, R25.reuse, 8.50705917302346158658e+37, PT ;  /* 0x7e8000001900780b */ /* 0x041fe40003f44000 */
[----:B------:R-:W-:Y:S01]  /*02f0*/  FSETP.GEU.AND P5, PT, R25, 1.175494350822287508e-38, PT ;  /* 0x008000001900780b */ /* 0x000fe20003fae000 */
[----:B------:R-:W0:Y:S01]  /*0300*/  MUFU.RCP R3, R18 ;  /* 0x0000001200037308 */ /* 0x000e220000001000 */
[----:B------:R-:W-:Y:S01]  /*0310*/  @P1 FMUL R24, R24, 0.25 ;  /* 0x3e80000018181820 */ /* 0x000fe20000400000 */
[----:B------:R-:W-:-:S03]  /*0320*/  FSEL R22, R2, 1, P0 ;  /* 0x3f80000002167808 */ /* 0x000fc60000000000 */
[----:B------:R-:W-:Y:S02]  /*0330*/  @!P4 FMUL R24, R24, 16777216 ;  /* 0x4b8000001818c820 */ /* 0x000fe40000400000 */
[----:B------:R-:W-:-:S03]  /*0340*/  @!P3 FMUL R22, R22, 16777216 ;  /* 0x4b8000001616b820 */ /* 0x000fc60000400000 */
[----:B------:R-:W-:Y:S01]  /*0350*/  @P2 FMUL R25, R25, 0.25 ;  /* 0x3e80000019192820 */ /* 0x000fe20000400000 */
[----:B------:R-:W1:Y:S01]  /*0360*/  MUFU.RCP R6, R24 ;  /* 0x0000001800067308 */ /* 0x000e620000001000 */
[----:B------:R-:W-:Y:S02]  /*0370*/  FSEL R19, R2, 1, P1 ;  /* 0x3f80000002137808 */ /* 0x000fe40000800000 */
[----:B------:R-:W-:Y:S01]  /*0380*/  @!P5 FMUL R25, R25, 16777216 ;  /* 0x4b8000001919d820 */ /* 0x000fe20000400000 */
[----:B0-----:R-:W-:Y:S01]  /*0390*/  FMUL R3, R3, R22 ;  /* 0x0000001603037220 */ /* 0x001fe20000400000 */
[----:B----4-:R-:W-:Y:S01]  /*03a0*/  FADD R11, R17, R11 ;  /* 0x0000000b110b7221 */ /* 0x010fe20000000000 */
[----:B------:R-:W-:Y:S02]  /*03b0*/  FADD R10, R16, R10 ;  /* 0x0000000a100a7221 */ /* 0x000fe40000000000 */
[----:B------:R-:W0:Y:S01]  /*03c0*/  MUFU.RCP R22, R25 ;  /* 0x0000001900167308 */ /* 0x000e220000001000 */
[----:B------:R-:W-:Y:S01]  /*03d0*/  @!P4 FMUL R19, R19, 16777216 ;  /* 0x4b8000001313c820 */ /* 0x000fe20000400000 */
[----:B------:R-:W2:Y:S01]  /*03e0*/  LDC.64 R16, c[0x0][0x270] ;  /* 0x00009c00ff107b82 */ /* 0x000ea20000000a00 */
[----:B------:R-:W-:Y:S01]  /*03f0*/  FSEL R23, R2, 1, P2 ;  /* 0x3f80000002177808 */ /* 0x000fe20001000000 */
[----:B-----5:R-:W-:Y:S01]  /*0400*/  FADD R14, R20, R14 ;  /* 0x0000000e140e7221 */ /* 0x020fe20000000000 */
[----:B-1----:R-:W-:-:S03]  /*0410*/  FMUL R6, R6, R19 ;  /* 0x0000001306067220 */ /* 0x002fc60000400000 */
[----:B------:R-:W-:Y:S02]  /*0420*/  @!P5 FMUL R23, R23, 16777216 ;  /* 0x4b8000001717d820 */ /* 0x000fe40000400000 */
[----:B------:R-:W1:Y:S01]  /*0430*/  LDC.64 R18, c[0x0][0x238] ;  /* 0x00008e00ff127b82 */ /* 0x000e620000000a00 */
[----:B---3--:R-:W-:Y:S01]  /*0440*/  FADD R27, -R4, R14 ;  /* 0x0000000e041b7221 */ /* 0x008fe20000000100 */
[----:B0-----:R-:W-:-:S06]  /*0450*/  FMUL R4, R22, R23 ;  /* 0x0000001716047220 */ /* 0x001fcc0000400000 */
[----:B------:R-:W0:Y:S08]  /*0460*/  LDC.64 R22, c[0x0][0x248] ;  /* 0x00009200ff167b82 */ /* 0x000e300000000a00 */
[----:B------:R-:W3:Y:S01]  /*0470*/  LDC.64 R24, c[0x0][0x250] ;  /* 0x00009400ff187b82 */ /* 0x000ee20000000a00 */
[----:B------:R-:W-:Y:S01]  /*0480*/  FADD R15, R21, R15 ;  /* 0x0000000f150f7221 */ /* 0x000fe20000000000 */
[----:B------:R-:W-:-:S04]  /*0490*/  IMAD.WIDE R20, R26, 0x4, R28 ;  /* 0x000000041a147825 */ /* 0x000fc800078e021c */
[C---:B--2---:R-:W-:Y:S02]  /*04a0*/  IMAD.WIDE R16, R26.reuse, 0x4, R16 ;  /* 0x000000041a107825 */ /* 0x044fe400078e0210 */
[----:B------:R-:W2:Y:S02]  /*04b0*/  LDG.E.EL.64 R20, desc[UR4][R20.64] ;  /* 0x0000000414147981 */ /* 0x000ea4000c2e1b00 */
[C---:B-1----:R-:W-:Y:S02]  /*04c0*/  IMAD.WIDE R18, R26.reuse, 0x4, R18 ;  /* 0x000000041a127825 */ /* 0x042fe400078e0212 */
[----:B------:R-:W2:Y:S04]  /*04d0*/  LDG.E.EL.64 R16, desc[UR4][R16.64] ;  /* 0x0000000410107981 */ /* 0x000ea8000c2e1b00 */
[----:B------:R-:W4:Y:S01]  /*04e0*/  LDG.E.EL.64 R18, desc[UR4][R18.64] ;  /* 0x0000000412127981 */ /* 0x000f22000c2e1b00 */
[----:B0-----:R-:W-:-:S06]  /*04f0*/  IMAD.WIDE R22, R26, 0x4, R22 ;  /* 0x000000041a167825 */ /* 0x001fcc00078e0216 */
[----:B------:R-:W5:Y:S01]  /*0500*/  LDG.E.EL.64 R22, desc[UR4][R22.64] ;  /* 0x0000000416167981 */ /* 0x000f62000c2e1b00 */
[----:B---3--:R-:W-:-:S06]  /*0510*/  IMAD.WIDE R24, R26, 0x4, R24 ;  /* 0x000000041a187825 */ /* 0x008fcc00078e0218 */
[----:B------:R-:W5:Y:S01]  /*0520*/  LDG.E.EL.64 R24, desc[UR4][R24.64] ;  /* 0x0000000418187981 */ /* 0x000f62000c2e1b00 */
[----:B------:R-:W-:Y:S01]  /*0530*/  FMUL R6, R27, R6 ;  /* 0x000000061b067220 */ /* 0x000fe20000400000 */
[----:B------:R-:W-:-:S04]  /*0540*/  FADD R27, R7, 9.9999997473787516356e-06 ;  /* 0x3727c5ac071b7421 */ /* 0x000fc80000000000 */
[----:B------:R-:W0:Y:S02]  /*0550*/  MUFU.SQRT R26, R27 ;  /* 0x0000001b001a7308 */ /* 0x000e240000002000 */
[C---:B0-----:R-:W-:Y:S02]  /*0560*/  FSETP.GT.AND P0, PT, R26.reuse, 8.50705917302346158658e+37, PT ;  /* 0x7e8000001a00780b */ /* 0x041fe40003f04000 */
[----:B------:R-:W-:-:S11]  /*0570*/  FSETP.GEU.AND P1, PT, R26, 1.175494350822287508e-38, PT ;  /* 0x008000001a00780b */ /* 0x000fd60003f2e000 */
[----:B------:R-:W-:-:S04]  /*0580*/  @P0 FMUL R26, R26, 0.25 ;  /* 0x3e8000001a1a0820 */ /* 0x000fc80000400000 */
[----:B------:R-:W-:Y:S01]  /*0590*/  @!P1 FMUL R26, R26, 16777216 ;  /* 0x4b8000001a1a9820 */ /* 0x000fe20000400000 */
[----:B------:R-:W-:-:S05]  /*05a0*/  FADD R29, -R5, R15 ;  /* 0x0000000f051d7221 */ /* 0x000fca0000000100 */
[----:B------:R-:W0:Y:S01]  /*05b0*/  MUFU.RCP R26, R26 ;  /* 0x0000001a001a7308 */ /* 0x000e220000001000 */
[----:B------:R-:W-:Y:S01]  /*05c0*/  FSEL R5, R2, 1, P0 ;  /* 0x3f80000002057808 */ /* 0x000fe20000000000 */
[----:B------:R-:W-:-:S04]  /*05d0*/  FMUL R4, R29, R4 ;  /* 0x000000041d047220 */ /* 0x000fc80000400000 */
[----:B------:R-:W-:-:S04]  /*05e0*/  @!P1 FMUL R5, R5, 16777216 ;  /* 0x4b80000005059820 */ /* 0x000fc80000400000 */
[----:B0-----:R-:W-:Y:S01]  /*05f0*/  FMUL R5, R26, R5 ;  /* 0x000000051a057220 */ /* 0x001fe20000400000 */
[----:B------:R-:W-:Y:S04]  /*0600*/  STG.E.64 desc[UR4][R8.64], R14 ;  /* 0x0000000e08007986 */ /* 0x000fe8000c101b04 */
[----:B------:R-:W-:Y:S01]  /*0610*/  STG.E.64 desc[UR4][R12.64], R10 ;  /* 0x0000000a0c007986 */ /* 0x000fe2000c101b04 */
[----:B--2---:R-:W-:Y:S02]  /*0620*/  FFMA R16, R20, R6, R16 ;  /* 0x0000000614107223 */ /* 0x004fe40000000010 */
[----:B------:R-:W0:Y:S01]  /*0630*/  LDC.64 R6, c[0x0][0x220] ;  /* 0x00008800ff067b82 */ /* 0x000e220000000a00 */
[----:B------:R-:W-:Y:S01]  /*0640*/  FFMA R4, R21, R4, R17 ;  /* 0x0000000415047223 */ /* 0x000fe20000000011 */
[----:B----4-:R-:W-:Y:S01]  /*0650*/  FADD R18, -R18, R10 ;  /* 0x0000000a12127221 */ /* 0x010fe20000000100 */
[----:B------:R-:W-:Y:S01]  /*0660*/  FADD R2, -R19, R11 ;  /* 0x0000000b13027221 */ /* 0x000fe20000000100 */
[----:B------:R-:W-:-:S02]  /*0670*/  FSETP.GEU.AND P0, PT, R16, RZ, PT ;  /* 0x000000ff1000720b */ /* 0x000fc40003f0e000 */
[----:B------:R-:W-:Y:S01]  /*0680*/  FMUL R3, R3, R18 ;  /* 0x0000001203037220 */ /* 0x000fe20000400000 */
[----:B------:R-:W-:Y:S01]  /*0690*/  FSETP.GEU.AND P1, PT, R4, RZ, PT ;  /* 0x000000ff0400720b */ /* 0x000fe20003f2e000 */
[----:B------:R-:W-:Y:S01]  /*06a0*/  FMUL R2, R5, R2 ;  /* 0x0000000205027220 */ /* 0x000fe20000400000 */
[----:B------:R-:W-:Y:S02]  /*06b0*/  FSEL R16, R16, RZ, P0 ;  /* 0x000000ff10107208 */ /* 0x000fe40000000000 */
[----:B------:R-:W-:Y:S01]  /*06c0*/  FSEL R5, R4, RZ, P1 ;  /* 0x000000ff04057208 */ /* 0x000fe20000800000 */
[----:B-----5:R-:W-:Y:S01]  /*06d0*/  FFMA R3, R22, R3, R24 ;  /* 0x0000000316037223 */ /* 0x020fe20000000018 */
[----:B------:R-:W-:-:S04]  /*06e0*/  FFMA R2, R23, R2, R25 ;  /* 0x0000000217027223 */ /* 0x000fc80000000019 */
[C---:B------:R-:W-:Y:S01]  /*06f0*/  FSETP.GEU.AND P0, PT, R3.reuse, -R16, PT ;  /* 0x800000100300720b */ /* 0x040fe20003f0e000 */
[----:B------:R-:W-:Y:S01]  /*0700*/  FADD R3, R3, R16 ;  /* 0x0000001003037221 */ /* 0x000fe20000000000 */
[C---:B------:R-:W-:Y:S01]  /*0710*/  FADD R4, R2.reuse, R5 ;  /* 0x0000000502047221 */ /* 0x040fe20000000000 */
[----:B------:R-:W-:Y:S01]  /*0720*/  FSETP.GEU.AND P1, PT, R2, -R5, PT ;  /* 0x800000050200720b */ /* 0x000fe20003f2e000 */
[----:B0-----:R-:W-:Y:S02]  /*0730*/  IMAD.WIDE R6, R0, 0x4, R6 ;  /* 0x0000000400067825 */ /* 0x001fe400078e0206 */
[----:B------:R-:W-:Y:S02]  /*0740*/  FSEL R2, R3, RZ, P0 ;  /* 0x000000ff03027208 */ /* 0x000fe40000000000 */
[----:B------:R-:W-:-:S05]  /*0750*/  FSEL R3, R4, RZ, P1 ;  /* 0x000000ff04037208 */ /* 0x000fca0000800000 */
[----:B------:R-:W-:Y:S01]  /*0760*/  STG.E.64 desc[UR4][R6.64], R2 ;  /* 0x0000000206007986 */ /* 0x000fe2000c101b04 */
[----:B------:R-:W-:Y:S05]  /*0770*/  EXIT ;  /* 0x000000000000794d */ /* 0x000fea0003800000 */
.L_x_0:
[----:B------:R-:W-:-:S00]  /*0780*/  BRA `(.L_x_0) ;  /* 0xfffffffc00fc7947 */ /* 0x000fc0000383ffff */
[----:B------:R-:W-:-:S00]  /*0790*/  NOP ;  /* 0x0000000000007918 */ /* 0x000fc00000000000 */
        /* <DEDUP_REMOVED lines=14> */
.L_x_1:


//--------------------- .nv.global.init           --------------------------
	.section	.nv.global.init,"aw",@progbits
.nv.global.init:
	.type		_$_str,@object
	.size		_$_str,(_$_str_$_2 - _$_str)
_$_str:
        /*0000*/ 	.byte	0x5f, 0x5f, 0x43, 0x55, 0x44, 0x41, 0x5f, 0x46, 0x54, 0x5a, 0x00
	.type		_$_str_$_2,@object
	.size		_$_str_$_2,(.L_1 - _$_str_$_2)
_$_str_$_2:
        /*000b*/ 	.byte	0x5f, 0x5f, 0x43, 0x55, 0x44, 0x41, 0x5f, 0x50, 0x52, 0x45, 0x43, 0x5f, 0x53, 0x51, 0x52, 0x54
        /*001b*/ 	.byte	0x00
.L_1:


//--------------------- .nv.constant0.triton_poi_fused__native_batch_norm_legit_no_training_add_convolution_relu_10 --------------------------
	.section	.nv.constant0.triton_poi_fused__native_batch_norm_legit_no_training_add_convolution_relu_10,"a",@progbits
	.sectionflags	@""
	.align	4
.nv.constant0.triton_poi_fused__native_batch_norm_legit_no_training_add_convolution_relu_10:
	.zero		636
